//
// Generated by NVIDIA NVVM Compiler
//
// Compiler Build ID: CL-36424714
// Cuda compilation tools, release 13.0, V13.0.88
// Based on NVVM 20.0.0
//

.version 9.0
.target sm_100
.address_size 64

	// .globl	_Z7reversePii
// _ZZ7reversePiiE1s has been demoted

.visible .entry _Z7reversePii(
	.param .u64 .ptr .align 1 _Z7reversePii_param_0,
	.param .u32 _Z7reversePii_param_1
)
{
	.reg .b32 	%r<12>;
	.reg .b64 	%rd<5>;
	// demoted variable
	.shared .align 4 .b8 _ZZ7reversePiiE1s[1024];
	ld.param.u64 	%rd1, [_Z7reversePii_param_0];
	ld.param.u32 	%r1, [_Z7reversePii_param_1];
	cvta.to.global.u64 	%rd2, %rd1;
	mov.u32 	%r2, %tid.x;
	not.b32 	%r3, %r2;
	add.s32 	%r4, %r1, %r3;
	mul.wide.u32 	%rd3, %r2, 4;
	add.s64 	%rd4, %rd2, %rd3;
	ld.global.u32 	%r5, [%rd4];
	shl.b32 	%r6, %r2, 2;
	mov.u32 	%r7, _ZZ7reversePiiE1s;
	add.s32 	%r8, %r7, %r6;
	st.shared.u32 	[%r8], %r5;
	bar.sync 	0;
	shl.b32 	%r9, %r4, 2;
	add.s32 	%r10, %r7, %r9;
	ld.shared.u32 	%r11, [%r10];
	st.global.u32 	[%rd4], %r11;
	ret;

}


// ===== COMPILED SASS (sm_100) =====

	.target	sm_100

	.elftype	@"ET_EXEC"


//--------------------- .note.nv.tkinfo           --------------------------
	.section	.note.nv.tkinfo,"",@"SHT_NOTE"
	.sectionflags	@"SHF_NOTE_NV_TKINFO"
	.tkinfo
        /*0018*/ 	.word	0x00000002
        /*0030*/ 	.string	""
        /*0030*/ 	.string	"ptxas"
        /*0030*/ 	.string	"Cuda compilation tools, release 13.0, V13.0.88"
        /*0030*/ 	.string	"Build cuda_13.0.r13.0/compiler.36424714_0"
        /*0030*/ 	.string	"-arch sm_100 -m 64 "



//--------------------- .note.nv.cuinfo           --------------------------
	.section	.note.nv.cuinfo,"",@"SHT_NOTE"
	.sectionflags	@"SHF_NOTE_NV_CUINFO"
        /*0018*/ 	.short	0x0002
        /*001a*/ 	.short	0x0064
        /*001c*/ 	.short	0x0082
	.zero		2


//--------------------- .nv.info                  --------------------------
	.section	.nv.info,"",@"SHT_CUDA_INFO"
	.align	4


	//----- nvinfo : EIATTR_REGCOUNT
	.align		4
        /*0000*/ 	.byte	0x04, 0x2f
        /*0002*/ 	.short	(.L_1 - .L_0)
	.align		4
.L_0:
        /*0004*/ 	.word	index@(_Z7reversePii)
        /*0008*/ 	.word	0x0000000a


	//----- nvinfo : EIATTR_FRAME_SIZE
	.align		4
.L_1:
        /*000c*/ 	.byte	0x04, 0x11
        /*000e*/ 	.short	(.L_3 - .L_2)
	.align		4
.L_2:
        /*0010*/ 	.word	index@(_Z7reversePii)
        /*0014*/ 	.word	0x00000000


	//----- nvinfo : EIATTR_MIN_STACK_SIZE
	.align		4
.L_3:
        /*0018*/ 	.byte	0x04, 0x12
        /*001a*/ 	.short	(.L_5 - .L_4)
	.align		4
.L_4:
        /*001c*/ 	.word	index@(_Z7reversePii)
        /*0020*/ 	.word	0x00000000
.L_5:


//--------------------- .nv.compat                --------------------------
	.section	.nv.compat,"",@"SHT_CUDA_COMPAT_INFO"
	.align	4
        /*0000*/ 	.byte	0x02, 0x09, 0x00, 0x00, 0x02, 0x02, 0x01, 0x00, 0x02, 0x05, 0x05, 0x00, 0x03, 0x07, 0x01, 0x01
        /*0010*/ 	.byte	0x02, 0x03, 0x00, 0x00, 0x02, 0x06, 0x01, 0x00, 0x04, 0x0b, 0x08, 0x00, 0x09, 0x00, 0x00, 0x00
        /*0020*/ 	.byte	0x00, 0x00, 0x00, 0x00


//--------------------- .nv.info._Z7reversePii    --------------------------
	.section	.nv.info._Z7reversePii,"",@"SHT_CUDA_INFO"
	.sectionflags	@""
	.align	4


	//----- nvinfo : EIATTR_CUDA_API_VERSION
	.align		4
        /*0000*/ 	.byte	0x04, 0x37
        /*0002*/ 	.short	(.L_7 - .L_6)
.L_6:
        /*0004*/ 	.word	0x00000082


	//----- nvinfo : EIATTR_KPARAM_INFO
	.align		4
.L_7:
        /*0008*/ 	.byte	0x04, 0x17
        /*000a*/ 	.short	(.L_9 - .L_8)
.L_8:
        /*000c*/ 	.word	0x00000000
        /*0010*/ 	.short	0x0001
        /*0012*/ 	.short	0x0008
        /*0014*/ 	.byte	0x00, 0xf0, 0x11, 0x00


	//----- nvinfo : EIATTR_KPARAM_INFO
	.align		4
.L_9:
        /*0018*/ 	.byte	0x04, 0x17
        /*001a*/ 	.short	(.L_11 - .L_10)
.L_10:
        /*001c*/ 	.word	0x00000000
        /*0020*/ 	.short	0x0000
        /*0022*/ 	.short	0x0000
        /*0024*/ 	.byte	0x00, 0xf5, 0x21, 0x00


	//----- nvinfo : EIATTR_SPARSE_MMA_MASK
	.align		4
.L_11:
        /*0028*/ 	.byte	0x03, 0x50
        /*002a*/ 	.short	0x0000


	//----- nvinfo : EIATTR_MAXREG_COUNT
	.align		4
        /*002c*/ 	.byte	0x03, 0x1b
        /*002e*/ 	.short	0x00ff


	//----- nvinfo : EIATTR_NUM_BARRIERS
	.align		4
        /*0030*/ 	.byte	0x02, 0x4c
        /*0032*/ 	.byte	0x01
	.zero		1


	//----- nvinfo : EIATTR_MERCURY_ISA_VERSION
	.align		4
        /*0034*/ 	.byte	0x03, 0x5f
        /*0036*/ 	.short	0x0101


	//----- nvinfo : EIATTR_VRC_CTA_INIT_COUNT
	.align		4
        /*0038*/ 	.byte	0x02, 0x4a
	.zero		1
	.zero		1


	//----- nvinfo : EIATTR_EXIT_INSTR_OFFSETS
	.align		4
        /*003c*/ 	.byte	0x04, 0x1c
        /*003e*/ 	.short	(.L_13 - .L_12)


	//   ....[0]....
.L_12:
        /*0040*/ 	.word	0x00000120


	//----- nvinfo : EIATTR_CBANK_PARAM_SIZE
	.align		4
.L_13:
        /*0044*/ 	.byte	0x03, 0x19
        /*0046*/ 	.short	0x000c


	//----- nvinfo : EIATTR_PARAM_CBANK
	.align		4
        /*0048*/ 	.byte	0x04, 0x0a
        /*004a*/ 	.short	(.L_15 - .L_14)
	.align		4
.L_14:
        /*004c*/ 	.word	index@(.nv.constant0._Z7reversePii)
        /*0050*/ 	.short	0x0380
        /*0052*/ 	.short	0x000c


	//----- nvinfo : EIATTR_SW_WAR
	.align		4
.L_15:
        /*0054*/ 	.byte	0x04, 0x36
        /*0056*/ 	.short	(.L_17 - .L_16)
.L_16:
        /*0058*/ 	.word	0x00000008
.L_17:


//--------------------- .nv.callgraph             --------------------------
	.section	.nv.callgraph,"",@"SHT_CUDA_CALLGRAPH"
	.align	4
	.sectionentsize	8
	.align		4
        /*0000*/ 	.word	0x00000000
	.align		4
        /*0004*/ 	.word	0xffffffff
	.align		4
        /*0008*/ 	.word	0x00000000
	.align		4
        /*000c*/ 	.word	0xfffffffe
	.align		4
        /*0010*/ 	.word	0x00000000
	.align		4
        /*0014*/ 	.word	0xfffffffd
	.align		4
        /*0018*/ 	.word	0x00000000
	.align		4
        /*001c*/ 	.word	0xfffffffc


//--------------------- .text._Z7reversePii       --------------------------
	.section	.text._Z7reversePii,"ax",@progbits
	.align	128
        .global         _Z7reversePii
        .type           _Z7reversePii,@function
        .size           _Z7reversePii,(.L_x_1 - _Z7reversePii)
        .other          _Z7reversePii,@"STO_CUDA_ENTRY STV_DEFAULT"
_Z7reversePii:
.text._Z7reversePii:
[----:B------:R-:W-:Y:S01]  /*0000*/  LDC R1, c[0x0][0x37c] ;  /* 0x0000df00ff017b82 */ /* 0x000fe20000000800 */
[----:B------:R-:W0:Y:S07]  /*0010*/  S2R R5, SR_TID.X ;  /* 0x0000000000057919 */ /* 0x000e2e0000002100 */
[----:B------:R-:W0:Y:S01]  /*0020*/  LDC.64 R2, c[0x0][0x380] ;  /* 0x0000e000ff027b82 */ /* 0x000e220000000a00 */
[----:B------:R-:W1:Y:S01]  /*0030*/  LDCU.64 UR6, c[0x0][0x358] ;  /* 0x00006b00ff0677ac */ /* 0x000e620008000a00 */
[----:B------:R-:W2:Y:S01]  /*0040*/  LDCU UR8, c[0x0][0x388] ;  /* 0x00007100ff0877ac */ /* 0x000ea20008000800 */
[----:B0-----:R-:W-:-:S05]  /*0050*/  IMAD.WIDE.U32 R2, R5, 0x4, R2 ;  /* 0x0000000405027825 */ /* 0x001fca00078e0002 */
[----:B-1----:R-:W3:Y:S01]  /*0060*/  LDG.E R4, desc[UR6][R2.64] ;  /* 0x0000000602047981 */ /* 0x002ee2000c1e1900 */
[----:B------:R-:W0:Y:S01]  /*0070*/  S2UR UR5, SR_CgaCtaId ;  /* 0x00000000000579c3 */ /* 0x000e220000008800 */
[----:B------:R-:W-:Y:S01]  /*0080*/  UMOV UR4, 0x400 ;  /* 0x0000040000047882 */ /* 0x000fe20000000000 */
[----:B------:R-:W-:-:S05]  /*0090*/  LOP3.LUT R0, RZ, R5, RZ, 0x33, !PT ;  /* 0x00000005ff007212 */ /* 0x000fca00078e33ff */
[----:B--2---:R-:W-:Y:S01]  /*00a0*/  VIADD R0, R0, UR8 ;  /* 0x0000000800007c36 */ /* 0x004fe20008000000 */
[----:B0-----:R-:W-:-:S06]  /*00b0*/  ULEA UR4, UR5, UR4, 0x18 ;  /* 0x0000000405047291 */ /* 0x001fcc000f8ec0ff */
[----:B------:R-:W-:Y:S02]  /*00c0*/  LEA R5, R5, UR4, 0x2 ;  /* 0x0000000405057c11 */ /* 0x000fe4000f8e10ff */
[----:B------:R-:W-:-:S03]  /*00d0*/  LEA R0, R0, UR4, 0x2 ;  /* 0x0000000400007c11 */ /* 0x000fc6000f8e10ff */
[----:B---3--:R-:W-:Y:S01]  /*00e0*/  STS [R5], R4 ;  /* 0x0000000405007388 */ /* 0x008fe20000000800 */
[----:B------:R-:W-:Y:S06]  /*00f0*/  BAR.SYNC.DEFER_BLOCKING 0x0 ;  /* 0x0000000000007b1d */ /* 0x000fec0000010000 */
[----:B------:R-:W0:Y:S04]  /*0100*/  LDS R7, [R0] ;  /* 0x0000000000077984 */ /* 0x000e280000000800 */
[----:B0-----:R-:W-:Y:S01]  /*0110*/  STG.E desc[UR6][R2.64], R7 ;  /* 0x0000000702007986 */ /* 0x001fe2000c101906 */
[----:B------:R-:W-:Y:S05]  /*0120*/  EXIT ;  /* 0x000000000000794d */ /* 0x000fea0003800000 */
.L_x_0:
[----:B------:R-:W-:-:S00]  /*0130*/  BRA `(.L_x_0) ;  /* 0xfffffffc00fc7947 */ /* 0x000fc0000383ffff */
[----:B------:R-:W-:-:S00]  /*0140*/  NOP ;  /* 0x0000000000007918 */ /* 0x000fc00000000000 */
        /* <DEDUP_REMOVED lines=11> */
.L_x_1:


//--------------------- .nv.shared._Z7reversePii  --------------------------
	.section	.nv.shared._Z7reversePii,"aw",@nobits
	.sectionflags	@""
	.align	4
.nv.shared._Z7reversePii:
	.zero		2048


//--------------------- .nv.shared.reserved.0     --------------------------
	.section	.nv.shared.reserved.0,"aw",@nobits
	.weak		__nv_reservedSMEM_offset_0_alias
	.size		__nv_reservedSMEM_offset_0_alias, 0, 64
	.other		__nv_reservedSMEM_offset_0_alias,@"STO_CUDA_RESERVED_SHARED STV_DEFAULT"
__nv_reservedSMEM_offset_0_alias:
	.zero		0
	.zero		64


//--------------------- .nv.constant0._Z7reversePii --------------------------
	.section	.nv.constant0._Z7reversePii,"a",@progbits
	.sectionflags	@""
	.align	4
.nv.constant0._Z7reversePii:
	.zero		908


//--------------------- SYMBOLS --------------------------

	.type		.nv.reservedSmem.offset0,@object
	.size		.nv.reservedSmem.offset0,0x4
	.type		.nv.reservedSmem.cap,@object
	.size		.nv.reservedSmem.cap,0x4
